//
// Generated by NVIDIA NVVM Compiler
//
// Compiler Build ID: CL-36424714
// Cuda compilation tools, release 13.0, V13.0.88
// Based on NVVM 20.0.0
//

.version 9.0
.target sm_100
.address_size 64

	// .globl	_Z20kernel_no_divergencePfi

.visible .entry _Z20kernel_no_divergencePfi(
	.param .u64 .ptr .align 1 _Z20kernel_no_divergencePfi_param_0,
	.param .u32 _Z20kernel_no_divergencePfi_param_1
)
{
	.reg .pred 	%p<6>;
	.reg .b32 	%r<16>;
	.reg .b32 	%f<23>;
	.reg .b64 	%rd<5>;

	ld.param.u64 	%rd1, [_Z20kernel_no_divergencePfi_param_0];
	ld.param.u32 	%r9, [_Z20kernel_no_divergencePfi_param_1];
	mov.u32 	%r10, %ctaid.x;
	mov.u32 	%r11, %ntid.x;
	mov.u32 	%r12, %tid.x;
	mad.lo.s32 	%r1, %r10, %r11, %r12;
	cvt.rn.f32.s32 	%f22, %r1;
	setp.lt.s32 	%p1, %r9, 1;
	@%p1 bra 	$L__BB0_7;
	and.b32  	%r2, %r9, 3;
	setp.lt.u32 	%p2, %r9, 4;
	@%p2 bra 	$L__BB0_4;
	and.b32  	%r13, %r9, 2147483644;
	neg.s32 	%r14, %r13;
$L__BB0_3:
	fma.rn.f32 	%f10, %f22, 0f3F800008, 0f3F800000;
	add.f32 	%f11, %f10, 0fBF800000;
	fma.rn.f32 	%f12, %f11, 0f3F800008, 0f3F800000;
	add.f32 	%f13, %f12, 0fBF800000;
	fma.rn.f32 	%f14, %f13, 0f3F800008, 0f3F800000;
	add.f32 	%f15, %f14, 0fBF800000;
	fma.rn.f32 	%f16, %f15, 0f3F800008, 0f3F800000;
	add.f32 	%f22, %f16, 0fBF800000;
	add.s32 	%r14, %r14, 4;
	setp.ne.s32 	%p3, %r14, 0;
	@%p3 bra 	$L__BB0_3;
$L__BB0_4:
	setp.eq.s32 	%p4, %r2, 0;
	@%p4 bra 	$L__BB0_7;
	neg.s32 	%r15, %r2;
$L__BB0_6:
	.pragma "nounroll";
	fma.rn.f32 	%f17, %f22, 0f3F800008, 0f3F800000;
	add.f32 	%f22, %f17, 0fBF800000;
	add.s32 	%r15, %r15, 1;
	setp.ne.s32 	%p5, %r15, 0;
	@%p5 bra 	$L__BB0_6;
$L__BB0_7:
	cvta.to.global.u64 	%rd2, %rd1;
	mul.wide.s32 	%rd3, %r1, 4;
	add.s64 	%rd4, %rd2, %rd3;
	st.global.f32 	[%rd4], %f22;
	ret;

}
	// .globl	_Z22kernel_half_divergencePfi
.visible .entry _Z22kernel_half_divergencePfi(
	.param .u64 .ptr .align 1 _Z22kernel_half_divergencePfi_param_0,
	.param .u32 _Z22kernel_half_divergencePfi_param_1
)
{
	.reg .pred 	%p<6>;
	.reg .b32 	%r<16>;
	.reg .b32 	%f<23>;
	.reg .b64 	%rd<5>;

	ld.param.u64 	%rd1, [_Z22kernel_half_divergencePfi_param_0];
	ld.param.u32 	%r9, [_Z22kernel_half_divergencePfi_param_1];
	mov.u32 	%r10, %ctaid.x;
	mov.u32 	%r11, %ntid.x;
	mov.u32 	%r12, %tid.x;
	mad.lo.s32 	%r1, %r10, %r11, %r12;
	cvt.rn.f32.s32 	%f22, %r1;
	setp.lt.s32 	%p1, %r9, 1;
	@%p1 bra 	$L__BB1_7;
	and.b32  	%r2, %r9, 3;
	setp.lt.u32 	%p2, %r9, 4;
	@%p2 bra 	$L__BB1_4;
	and.b32  	%r13, %r9, 2147483644;
	neg.s32 	%r14, %r13;
$L__BB1_3:
	fma.rn.f32 	%f10, %f22, 0f3F800008, 0f3F800000;
	add.f32 	%f11, %f10, 0fBF800000;
	fma.rn.f32 	%f12, %f11, 0f3F800008, 0f3F800000;
	add.f32 	%f13, %f12, 0fBF800000;
	fma.rn.f32 	%f14, %f13, 0f3F800008, 0f3F800000;
	add.f32 	%f15, %f14, 0fBF800000;
	fma.rn.f32 	%f16, %f15, 0f3F800008, 0f3F800000;
	add.f32 	%f22, %f16, 0fBF800000;
	add.s32 	%r14, %r14, 4;
	setp.ne.s32 	%p3, %r14, 0;
	@%p3 bra 	$L__BB1_3;
$L__BB1_4:
	setp.eq.s32 	%p4, %r2, 0;
	@%p4 bra 	$L__BB1_7;
	neg.s32 	%r15, %r2;
$L__BB1_6:
	.pragma "nounroll";
	fma.rn.f32 	%f17, %f22, 0f3F800008, 0f3F800000;
	add.f32 	%f22, %f17, 0fBF800000;
	add.s32 	%r15, %r15, 1;
	setp.ne.s32 	%p5, %r15, 0;
	@%p5 bra 	$L__BB1_6;
$L__BB1_7:
	cvta.to.global.u64 	%rd2, %rd1;
	mul.wide.s32 	%rd3, %r1, 4;
	add.s64 	%rd4, %rd2, %rd3;
	st.global.f32 	[%rd4], %f22;
	ret;

}
	// .globl	_Z25kernel_extreme_divergencePfii
.visible .entry _Z25kernel_extreme_divergencePfii(
	.param .u64 .ptr .align 1 _Z25kernel_extreme_divergencePfii_param_0,
	.param .u32 _Z25kernel_extreme_divergencePfii_param_1,
	.param .u32 _Z25kernel_extreme_divergencePfii_param_2
)
{
	.reg .pred 	%p<12>;
	.reg .b32 	%r<28>;
	.reg .b32 	%f<42>;
	.reg .b64 	%rd<5>;

	ld.param.u64 	%rd1, [_Z25kernel_extreme_divergencePfii_param_0];
	ld.param.u32 	%r16, [_Z25kernel_extreme_divergencePfii_param_1];
	ld.param.u32 	%r17, [_Z25kernel_extreme_divergencePfii_param_2];
	mov.u32 	%r18, %ctaid.x;
	mov.u32 	%r19, %ntid.x;
	mov.u32 	%r20, %tid.x;
	mad.lo.s32 	%r1, %r18, %r19, %r20;
	cvt.rn.f32.s32 	%f41, %r1;
	and.b32  	%r21, %r20, 31;
	setp.eq.s32 	%p1, %r21, 0;
	@%p1 bra 	$L__BB2_8;
	setp.lt.s32 	%p2, %r17, 1;
	@%p2 bra 	$L__BB2_15;
	and.b32  	%r2, %r17, 3;
	setp.lt.u32 	%p3, %r17, 4;
	@%p3 bra 	$L__BB2_5;
	and.b32  	%r22, %r17, 2147483644;
	neg.s32 	%r25, %r22;
$L__BB2_4:
	fma.rn.f32 	%f16, %f41, 0f3F800008, 0f3F800000;
	add.f32 	%f17, %f16, 0fBF800000;
	fma.rn.f32 	%f18, %f17, 0f3F800008, 0f3F800000;
	add.f32 	%f19, %f18, 0fBF800000;
	fma.rn.f32 	%f20, %f19, 0f3F800008, 0f3F800000;
	add.f32 	%f21, %f20, 0fBF800000;
	fma.rn.f32 	%f22, %f21, 0f3F800008, 0f3F800000;
	add.f32 	%f41, %f22, 0fBF800000;
	add.s32 	%r25, %r25, 4;
	setp.eq.s32 	%p4, %r25, 0;
	@%p4 bra 	$L__BB2_5;
	bra.uni 	$L__BB2_4;
$L__BB2_5:
	setp.eq.s32 	%p5, %r2, 0;
	@%p5 bra 	$L__BB2_15;
	neg.s32 	%r27, %r2;
$L__BB2_7:
	.pragma "nounroll";
	fma.rn.f32 	%f23, %f41, 0f3F800008, 0f3F800000;
	add.f32 	%f41, %f23, 0fBF800000;
	add.s32 	%r27, %r27, 1;
	setp.ne.s32 	%p6, %r27, 0;
	@%p6 bra 	$L__BB2_7;
	bra.uni 	$L__BB2_15;
$L__BB2_8:
	setp.lt.s32 	%p7, %r16, 1;
	@%p7 bra 	$L__BB2_15;
	and.b32  	%r4, %r16, 3;
	setp.lt.u32 	%p8, %r16, 4;
	@%p8 bra 	$L__BB2_12;
	and.b32  	%r23, %r16, 2147483644;
	neg.s32 	%r24, %r23;
$L__BB2_11:
	fma.rn.f32 	%f25, %f41, 0f3F800008, 0f3F800000;
	add.f32 	%f26, %f25, 0fBF800000;
	fma.rn.f32 	%f27, %f26, 0f3F800008, 0f3F800000;
	add.f32 	%f28, %f27, 0fBF800000;
	fma.rn.f32 	%f29, %f28, 0f3F800008, 0f3F800000;
	add.f32 	%f30, %f29, 0fBF800000;
	fma.rn.f32 	%f31, %f30, 0f3F800008, 0f3F800000;
	add.f32 	%f41, %f31, 0fBF800000;
	add.s32 	%r24, %r24, 4;
	setp.eq.s32 	%p9, %r24, 0;
	@%p9 bra 	$L__BB2_12;
	bra.uni 	$L__BB2_11;
$L__BB2_12:
	setp.eq.s32 	%p10, %r4, 0;
	@%p10 bra 	$L__BB2_15;
	neg.s32 	%r26, %r4;
$L__BB2_14:
	.pragma "nounroll";
	fma.rn.f32 	%f32, %f41, 0f3F800008, 0f3F800000;
	add.f32 	%f41, %f32, 0fBF800000;
	add.s32 	%r26, %r26, 1;
	setp.eq.s32 	%p11, %r26, 0;
	@%p11 bra 	$L__BB2_15;
	bra.uni 	$L__BB2_14;
$L__BB2_15:
	cvta.to.global.u64 	%rd2, %rd1;
	mul.wide.s32 	%rd3, %r1, 4;
	add.s64 	%rd4, %rd2, %rd3;
	st.global.f32 	[%rd4], %f41;
	ret;

}


// ===== COMPILED SASS (sm_100) =====

	.target	sm_100

	.elftype	@"ET_EXEC"


//--------------------- .note.nv.tkinfo           --------------------------
	.section	.note.nv.tkinfo,"",@"SHT_NOTE"
	.sectionflags	@"SHF_NOTE_NV_TKINFO"
	.tkinfo
        /*0018*/ 	.word	0x00000002
        /*0030*/ 	.string	""
        /*0030*/ 	.string	"ptxas"
        /*0030*/ 	.string	"Cuda compilation tools, release 13.0, V13.0.88"
        /*0030*/ 	.string	"Build cuda_13.0.r13.0/compiler.36424714_0"
        /*0030*/ 	.string	"-arch sm_100 -m 64 "



//--------------------- .note.nv.cuinfo           --------------------------
	.section	.note.nv.cuinfo,"",@"SHT_NOTE"
	.sectionflags	@"SHF_NOTE_NV_CUINFO"
        /*0018*/ 	.short	0x0002
        /*001a*/ 	.short	0x0064
        /*001c*/ 	.short	0x0082
	.zero		2


//--------------------- .nv.info                  --------------------------
	.section	.nv.info,"",@"SHT_CUDA_INFO"
	.align	4


	//----- nvinfo : EIATTR_REGCOUNT
	.align		4
        /*0000*/ 	.byte	0x04, 0x2f
        /*0002*/ 	.short	(.L_1 - .L_0)
	.align		4
.L_0:
        /*0004*/ 	.word	index@(_Z20kernel_no_divergencePfi)
        /*0008*/ 	.word	0x00000008


	//----- nvinfo : EIATTR_FRAME_SIZE
	.align		4
.L_1:
        /*000c*/ 	.byte	0x04, 0x11
        /*000e*/ 	.short	(.L_3 - .L_2)
	.align		4
.L_2:
        /*0010*/ 	.word	index@(_Z20kernel_no_divergencePfi)
        /*0014*/ 	.word	0x00000000


	//----- nvinfo : EIATTR_REGCOUNT
	.align		4
.L_3:
        /*0018*/ 	.byte	0x04, 0x2f
        /*001a*/ 	.short	(.L_5 - .L_4)
	.align		4
.L_4:
        /*001c*/ 	.word	index@(_Z22kernel_half_divergencePfi)
        /*0020*/ 	.word	0x00000008


	//----- nvinfo : EIATTR_FRAME_SIZE
	.align		4
.L_5:
        /*0024*/ 	.byte	0x04, 0x11
        /*0026*/ 	.short	(.L_7 - .L_6)
	.align		4
.L_6:
        /*0028*/ 	.word	index@(_Z22kernel_half_divergencePfi)
        /*002c*/ 	.word	0x00000000


	//----- nvinfo : EIATTR_REGCOUNT
	.align		4
.L_7:
        /*0030*/ 	.byte	0x04, 0x2f
        /*0032*/ 	.short	(.L_9 - .L_8)
	.align		4
.L_8:
        /*0034*/ 	.word	index@(_Z25kernel_extreme_divergencePfii)
        /*0038*/ 	.word	0x0000000a


	//----- nvinfo : EIATTR_FRAME_SIZE
	.align		4
.L_9:
        /*003c*/ 	.byte	0x04, 0x11
        /*003e*/ 	.short	(.L_11 - .L_10)
	.align		4
.L_10:
        /*0040*/ 	.word	index@(_Z25kernel_extreme_divergencePfii)
        /*0044*/ 	.word	0x00000000


	//----- nvinfo : EIATTR_MIN_STACK_SIZE
	.align		4
.L_11:
        /*0048*/ 	.byte	0x04, 0x12
        /*004a*/ 	.short	(.L_13 - .L_12)
	.align		4
.L_12:
        /*004c*/ 	.word	index@(_Z25kernel_extreme_divergencePfii)
        /*0050*/ 	.word	0x00000000


	//----- nvinfo : EIATTR_MIN_STACK_SIZE
	.align		4
.L_13:
        /*0054*/ 	.byte	0x04, 0x12
        /*0056*/ 	.short	(.L_15 - .L_14)
	.align		4
.L_14:
        /*0058*/ 	.word	index@(_Z22kernel_half_divergencePfi)
        /*005c*/ 	.word	0x00000000


	//----- nvinfo : EIATTR_MIN_STACK_SIZE
	.align		4
.L_15:
        /*0060*/ 	.byte	0x04, 0x12
        /*0062*/ 	.short	(.L_17 - .L_16)
	.align		4
.L_16:
        /*0064*/ 	.word	index@(_Z20kernel_no_divergencePfi)
        /*0068*/ 	.word	0x00000000
.L_17:


//--------------------- .nv.compat                --------------------------
	.section	.nv.compat,"",@"SHT_CUDA_COMPAT_INFO"
	.align	4
        /*0000*/ 	.byte	0x02, 0x09, 0x00, 0x00, 0x02, 0x02, 0x01, 0x00, 0x02, 0x05, 0x05, 0x00, 0x03, 0x07, 0x01, 0x01
        /*0010*/ 	.byte	0x02, 0x03, 0x00, 0x00, 0x02, 0x06, 0x01, 0x00, 0x04, 0x0b, 0x08, 0x00, 0x09, 0x00, 0x00, 0x00
        /*0020*/ 	.byte	0x00, 0x00, 0x00, 0x00


//--------------------- .nv.info._Z25kernel_extreme_divergencePfii --------------------------
	.section	.nv.info._Z25kernel_extreme_divergencePfii,"",@"SHT_CUDA_INFO"
	.sectionflags	@""
	.align	4


	//----- nvinfo : EIATTR_CUDA_API_VERSION
	.align		4
        /*0000*/ 	.byte	0x04, 0x37
        /*0002*/ 	.short	(.L_19 - .L_18)
.L_18:
        /*0004*/ 	.word	0x00000082


	//----- nvinfo : EIATTR_KPARAM_INFO
	.align		4
.L_19:
        /*0008*/ 	.byte	0x04, 0x17
        /*000a*/ 	.short	(.L_21 - .L_20)
.L_20:
        /*000c*/ 	.word	0x00000000
        /*0010*/ 	.short	0x0002
        /*0012*/ 	.short	0x000c
        /*0014*/ 	.byte	0x00, 0xf0, 0x11, 0x00


	//----- nvinfo : EIATTR_KPARAM_INFO
	.align		4
.L_21:
        /*0018*/ 	.byte	0x04, 0x17
        /*001a*/ 	.short	(.L_23 - .L_22)
.L_22:
        /*001c*/ 	.word	0x00000000
        /*0020*/ 	.short	0x0001
        /*0022*/ 	.short	0x0008
        /*0024*/ 	.byte	0x00, 0xf0, 0x11, 0x00


	//----- nvinfo : EIATTR_KPARAM_INFO
	.align		4
.L_23:
        /*0028*/ 	.byte	0x04, 0x17
        /*002a*/ 	.short	(.L_25 - .L_24)
.L_24:
        /*002c*/ 	.word	0x00000000
        /*0030*/ 	.short	0x0000
        /*0032*/ 	.short	0x0000
        /*0034*/ 	.byte	0x00, 0xf5, 0x21, 0x00


	//----- nvinfo : EIATTR_SPARSE_MMA_MASK
	.align		4
.L_25:
        /*0038*/ 	.byte	0x03, 0x50
        /*003a*/ 	.short	0x0000


	//----- nvinfo : EIATTR_MAXREG_COUNT
	.align		4
        /*003c*/ 	.byte	0x03, 0x1b
        /*003e*/ 	.short	0x00ff


	//----- nvinfo : EIATTR_MERCURY_ISA_VERSION
	.align		4
        /*0040*/ 	.byte	0x03, 0x5f
        /*0042*/ 	.short	0x0101


	//----- nvinfo : EIATTR_VRC_CTA_INIT_COUNT
	.align		4
        /*0044*/ 	.byte	0x02, 0x4a
	.zero		1
	.zero		1


	//----- nvinfo : EIATTR_EXIT_INSTR_OFFSETS
	.align		4
        /*0048*/ 	.byte	0x04, 0x1c
        /*004a*/ 	.short	(.L_27 - .L_26)


	//   ....[0]....
.L_26:
        /*004c*/ 	.word	0x00000490


	//----- nvinfo : EIATTR_CRS_STACK_SIZE
	.align		4
.L_27:
        /*0050*/ 	.byte	0x04, 0x1e
        /*0052*/ 	.short	(.L_29 - .L_28)
.L_28:
        /*0054*/ 	.word	0x00000000


	//----- nvinfo : EIATTR_CBANK_PARAM_SIZE
	.align		4
.L_29:
        /*0058*/ 	.byte	0x03, 0x19
        /*005a*/ 	.short	0x0010


	//----- nvinfo : EIATTR_PARAM_CBANK
	.align		4
        /*005c*/ 	.byte	0x04, 0x0a
        /*005e*/ 	.short	(.L_31 - .L_30)
	.align		4
.L_30:
        /*0060*/ 	.word	index@(.nv.constant0._Z25kernel_extreme_divergencePfii)
        /*0064*/ 	.short	0x0380
        /*0066*/ 	.short	0x0010


	//----- nvinfo : EIATTR_SW_WAR
	.align		4
.L_31:
        /*0068*/ 	.byte	0x04, 0x36
        /*006a*/ 	.short	(.L_33 - .L_32)
.L_32:
        /*006c*/ 	.word	0x00000008
.L_33:


//--------------------- .nv.info._Z22kernel_half_divergencePfi --------------------------
	.section	.nv.info._Z22kernel_half_divergencePfi,"",@"SHT_CUDA_INFO"
	.sectionflags	@""
	.align	4


	//----- nvinfo : EIATTR_CUDA_API_VERSION
	.align		4
        /*0000*/ 	.byte	0x04, 0x37
        /*0002*/ 	.short	(.L_35 - .L_34)
.L_34:
        /*0004*/ 	.word	0x00000082


	//----- nvinfo : EIATTR_KPARAM_INFO
	.align		4
.L_35:
        /*0008*/ 	.byte	0x04, 0x17
        /*000a*/ 	.short	(.L_37 - .L_36)
.L_36:
        /*000c*/ 	.word	0x00000000
        /*0010*/ 	.short	0x0001
        /*0012*/ 	.short	0x0008
        /*0014*/ 	.byte	0x00, 0xf0, 0x11, 0x00


	//----- nvinfo : EIATTR_KPARAM_INFO
	.align		4
.L_37:
        /*0018*/ 	.byte	0x04, 0x17
        /*001a*/ 	.short	(.L_39 - .L_38)
.L_38:
        /*001c*/ 	.word	0x00000000
        /*0020*/ 	.short	0x0000
        /*0022*/ 	.short	0x0000
        /*0024*/ 	.byte	0x00, 0xf5, 0x21, 0x00


	//----- nvinfo : EIATTR_SPARSE_MMA_MASK
	.align		4
.L_39:
        /*0028*/ 	.byte	0x03, 0x50
        /*002a*/ 	.short	0x0000


	//----- nvinfo : EIATTR_MAXREG_COUNT
	.align		4
        /*002c*/ 	.byte	0x03, 0x1b
        /*002e*/ 	.short	0x00ff


	//----- nvinfo : EIATTR_MERCURY_ISA_VERSION
	.align		4
        /*0030*/ 	.byte	0x03, 0x5f
        /*0032*/ 	.short	0x0101


	//----- nvinfo : EIATTR_VRC_CTA_INIT_COUNT
	.align		4
        /*0034*/ 	.byte	0x02, 0x4a
	.zero		1
	.zero		1


	//----- nvinfo : EIATTR_EXIT_INSTR_OFFSETS
	.align		4
        /*0038*/ 	.byte	0x04, 0x1c
        /*003a*/ 	.short	(.L_41 - .L_40)


	//   ....[0]....
.L_40:
        /*003c*/ 	.word	0x000006a0


	//----- nvinfo : EIATTR_CBANK_PARAM_SIZE
	.align		4
.L_41:
        /*0040*/ 	.byte	0x03, 0x19
        /*0042*/ 	.short	0x000c


	//----- nvinfo : EIATTR_PARAM_CBANK
	.align		4
        /*0044*/ 	.byte	0x04, 0x0a
        /*0046*/ 	.short	(.L_43 - .L_42)
	.align		4
.L_42:
        /*0048*/ 	.word	index@(.nv.constant0._Z22kernel_half_divergencePfi)
        /*004c*/ 	.short	0x0380
        /*004e*/ 	.short	0x000c


	//----- nvinfo : EIATTR_SW_WAR
	.align		4
.L_43:
        /*0050*/ 	.byte	0x04, 0x36
        /*0052*/ 	.short	(.L_45 - .L_44)
.L_44:
        /*0054*/ 	.word	0x00000008
.L_45:


//--------------------- .nv.info._Z20kernel_no_divergencePfi --------------------------
	.section	.nv.info._Z20kernel_no_divergencePfi,"",@"SHT_CUDA_INFO"
	.sectionflags	@""
	.align	4


	//----- nvinfo : EIATTR_CUDA_API_VERSION
	.align		4
        /*0000*/ 	.byte	0x04, 0x37
        /*0002*/ 	.short	(.L_47 - .L_46)
.L_46:
        /*0004*/ 	.word	0x00000082


	//----- nvinfo : EIATTR_KPARAM_INFO
	.align		4
.L_47:
        /*0008*/ 	.byte	0x04, 0x17
        /*000a*/ 	.short	(.L_49 - .L_48)
.L_48:
        /*000c*/ 	.word	0x00000000
        /*0010*/ 	.short	0x0001
        /*0012*/ 	.short	0x0008
        /*0014*/ 	.byte	0x00, 0xf0, 0x11, 0x00


	//----- nvinfo : EIATTR_KPARAM_INFO
	.align		4
.L_49:
        /*0018*/ 	.byte	0x04, 0x17
        /*001a*/ 	.short	(.L_51 - .L_50)
.L_50:
        /*001c*/ 	.word	0x00000000
        /*0020*/ 	.short	0x0000
        /*0022*/ 	.short	0x0000
        /*0024*/ 	.byte	0x00, 0xf5, 0x21, 0x00


	//----- nvinfo : EIATTR_SPARSE_MMA_MASK
	.align		4
.L_51:
        /*0028*/ 	.byte	0x03, 0x50
        /*002a*/ 	.short	0x0000


	//----- nvinfo : EIATTR_MAXREG_COUNT
	.align		4
        /*002c*/ 	.byte	0x03, 0x1b
        /*002e*/ 	.short	0x00ff


	//----- nvinfo : EIATTR_MERCURY_ISA_VERSION
	.align		4
        /*0030*/ 	.byte	0x03, 0x5f
        /*0032*/ 	.short	0x0101


	//----- nvinfo : EIATTR_VRC_CTA_INIT_COUNT
	.align		4
        /*0034*/ 	.byte	0x02, 0x4a
	.zero		1
	.zero		1


	//----- nvinfo : EIATTR_EXIT_INSTR_OFFSETS
	.align		4
        /*0038*/ 	.byte	0x04, 0x1c
        /*003a*/ 	.short	(.L_53 - .L_52)


	//   ....[0]....
.L_52:
        /*003c*/ 	.word	0x000006a0


	//----- nvinfo : EIATTR_CBANK_PARAM_SIZE
	.align		4
.L_53:
        /*0040*/ 	.byte	0x03, 0x19
        /*0042*/ 	.short	0x000c


	//----- nvinfo : EIATTR_PARAM_CBANK
	.align		4
        /*0044*/ 	.byte	0x04, 0x0a
        /*0046*/ 	.short	(.L_55 - .L_54)
	.align		4
.L_54:
        /*0048*/ 	.word	index@(.nv.constant0._Z20kernel_no_divergencePfi)
        /*004c*/ 	.short	0x0380
        /*004e*/ 	.short	0x000c


	//----- nvinfo : EIATTR_SW_WAR
	.align		4
.L_55:
        /*0050*/ 	.byte	0x04, 0x36
        /*0052*/ 	.short	(.L_57 - .L_56)
.L_56:
        /*0054*/ 	.word	0x00000008
.L_57:


//--------------------- .nv.callgraph             --------------------------
	.section	.nv.callgraph,"",@"SHT_CUDA_CALLGRAPH"
	.align	4
	.sectionentsize	8
	.align		4
        /*0000*/ 	.word	0x00000000
	.align		4
        /*0004*/ 	.word	0xffffffff
	.align		4
        /*0008*/ 	.word	0x00000000
	.align		4
        /*000c*/ 	.word	0xfffffffe
	.align		4
        /*0010*/ 	.word	0x00000000
	.align		4
        /*0014*/ 	.word	0xfffffffd
	.align		4
        /*0018*/ 	.word	0x00000000
	.align		4
        /*001c*/ 	.word	0xfffffffc


//--------------------- .text._Z25kernel_extreme_divergencePfii --------------------------
	.section	.text._Z25kernel_extreme_divergencePfii,"ax",@progbits
	.align	128
        .global         _Z25kernel_extreme_divergencePfii
        .type           _Z25kernel_extreme_divergencePfii,@function
        .size           _Z25kernel_extreme_divergencePfii,(.L_x_28 - _Z25kernel_extreme_divergencePfii)
        .other          _Z25kernel_extreme_divergencePfii,@"STO_CUDA_ENTRY STV_DEFAULT"
_Z25kernel_extreme_divergencePfii:
.text._Z25kernel_extreme_divergencePfii:
[----:B------:R-:W-:Y:S01]  /*0000*/  LDC R1, c[0x0][0x37c] ;  /* 0x0000df00ff017b82 */ /* 0x000fe20000000800 */
[----:B------:R-:W0:Y:S07]  /*0010*/  S2R R0, SR_TID.X ;  /* 0x0000000000007919 */ /* 0x000e2e0000002100 */
[----:B------:R-:W1:Y:S01]  /*0020*/  S2UR UR4, SR_CTAID.X ;  /* 0x00000000000479c3 */ /* 0x000e620000002500 */
[----:B------:R-:W2:Y:S01]  /*0030*/  LDCU.64 UR6, c[0x0][0x358] ;  /* 0x00006b00ff0677ac */ /* 0x000ea20008000a00 */
[----:B------:R-:W-:Y:S06]  /*0040*/  BSSY.RECONVERGENT B0, `(.L_x_0) ;  /* 0x0000041000007945 */ /* 0x000fec0003800200 */
[----:B------:R-:W1:Y:S01]  /*0050*/  LDC R5, c[0x0][0x360] ;  /* 0x0000d800ff057b82 */ /* 0x000e620000000800 */
[----:B0-----:R-:W-:Y:S01]  /*0060*/  LOP3.LUT P0, RZ, R0, 0x1f, RZ, 0xc0, !PT ;  /* 0x0000001f00ff7812 */ /* 0x001fe2000780c0ff */
[----:B-1----:R-:W-:-:S05]  /*0070*/  IMAD R5, R5, UR4, R0 ;  /* 0x0000000405057c24 */ /* 0x002fca000f8e0200 */
[----:B------:R-:W-:-:S07]  /*0080*/  I2FP.F32.S32 R7, R5 ;  /* 0x0000000500077245 */ /* 0x000fce0000201400 */
[----:B--2---:R-:W-:Y:S05]  /*0090*/  @!P0 BRA `(.L_x_1) ;  /* 0x0000000000788947 */ /* 0x004fea0003800000 */
[----:B------:R-:W0:Y:S02]  /*00a0*/  LDCU UR5, c[0x0][0x38c] ;  /* 0x00007180ff0577ac */ /* 0x000e240008000800 */
[----:B0-----:R-:W-:-:S09]  /*00b0*/  UISETP.GE.AND UP0, UPT, UR5, 0x1, UPT ;  /* 0x000000010500788c */ /* 0x001fd2000bf06270 */
[----:B------:R-:W-:Y:S05]  /*00c0*/  BRA.U !UP0, `(.L_x_2) ;  /* 0x0000000108e07547 */ /* 0x000fea000b800000 */
[----:B------:R-:W-:Y:S02]  /*00d0*/  UISETP.GE.U32.AND UP1, UPT, UR5, 0x4, UPT ;  /* 0x000000040500788c */ /* 0x000fe4000bf26070 */
[----:B------:R-:W-:-:S04]  /*00e0*/  ULOP3.LUT UR4, UR5, 0x3, URZ, 0xc0, !UPT ;  /* 0x0000000305047892 */ /* 0x000fc8000f8ec0ff */
[----:B------:R-:W-:-:S03]  /*00f0*/  UISETP.NE.AND UP0, UPT, UR4, URZ, UPT ;  /* 0x000000ff0400728c */ /* 0x000fc6000bf05270 */
[----:B------:R-:W-:Y:S08]  /*0100*/  BRA.U !UP1, `(.L_x_3) ;  /* 0x0000000109387547 */ /* 0x000ff0000b800000 */
[----:B------:R-:W-:Y:S01]  /*0110*/  HFMA2 R0, -RZ, RZ, 1.875, 4.76837158203125e-07 ;  /* 0x3f800008ff007431 */ /* 0x000fe200000001ff */
[----:B------:R-:W-:-:S04]  /*0120*/  ULOP3.LUT UR5, UR5, 0x7ffffffc, URZ, 0xc0, !UPT ;  /* 0x7ffffffc05057892 */ /* 0x000fc8000f8ec0ff */
[----:B------:R-:W-:-:S12]  /*0130*/  UIADD3 UR5, UPT, UPT, -UR5, URZ, URZ ;  /* 0x000000ff05057290 */ /* 0x000fd8000fffe1ff */
.L_x_4:
[----:B------:R-:W-:Y:S01]  /*0140*/  FFMA R7, R7, R0, 1 ;  /* 0x3f80000007077423 */ /* 0x000fe20000000000 */
[----:B------:R-:W-:-:S03]  /*0150*/  UIADD3 UR5, UPT, UPT, UR5, 0x4, URZ ;  /* 0x0000000405057890 */ /* 0x000fc6000fffe0ff */
[----:B------:R-:W-:Y:S01]  /*0160*/  FADD R7, R7, -1 ;  /* 0xbf80000007077421 */ /* 0x000fe20000000000 */
[----:B------:R-:W-:-:S03]  /*0170*/  UISETP.NE.AND UP1, UPT, UR5, URZ, UPT ;  /* 0x000000ff0500728c */ /* 0x000fc6000bf25270 */
[----:B------:R-:W-:-:S04]  /*0180*/  FFMA R7, R7, R0, 1 ;  /* 0x3f80000007077423 */ /* 0x000fc80000000000 */
[----:B------:R-:W-:-:S04]  /*0190*/  FADD R7, R7, -1 ;  /* 0xbf80000007077421 */ /* 0x000fc80000000000 */
[----:B------:R-:W-:-:S04]  /*01a0*/  FFMA R7, R7, R0, 1 ;  /* 0x3f80000007077423 */ /* 0x000fc80000000000 */
[----:B------:R-:W-:-:S04]  /*01b0*/  FADD R7, R7, -1 ;  /* 0xbf80000007077421 */ /* 0x000fc80000000000 */
[----:B------:R-:W-:-:S04]  /*01c0*/  FFMA R7, R7, R0, 1 ;  /* 0x3f80000007077423 */ /* 0x000fc80000000000 */
[----:B------:R-:W-:Y:S01]  /*01d0*/  FADD R7, R7, -1 ;  /* 0xbf80000007077421 */ /* 0x000fe20000000000 */
[----:B------:R-:W-:Y:S06]  /*01e0*/  BRA.U UP1, `(.L_x_4) ;  /* 0xfffffffd01d47547 */ /* 0x000fec000b83ffff */
.L_x_3:
[----:B------:R-:W-:Y:S05]  /*01f0*/  BRA.U !UP0, `(.L_x_2) ;  /* 0x0000000108947547 */ /* 0x000fea000b800000 */
[----:B------:R-:W-:Y:S01]  /*0200*/  MOV R0, 0x3f800008 ;  /* 0x3f80000800007802 */ /* 0x000fe20000000f00 */
[----:B------:R-:W-:-:S12]  /*0210*/  UIADD3 UR4, UPT, UPT, -UR4, URZ, URZ ;  /* 0x000000ff04047290 */ /* 0x000fd8000fffe1ff */
.L_x_5:
[----:B------:R-:W-:Y:S01]  /*0220*/  UIADD3 UR4, UPT, UPT, UR4, 0x1, URZ ;  /* 0x0000000104047890 */ /* 0x000fe2000fffe0ff */
[----:B------:R-:W-:-:S03]  /*0230*/  FFMA R7, R7, R0, 1 ;  /* 0x3f80000007077423 */ /* 0x000fc60000000000 */
[----:B------:R-:W-:Y:S01]  /*0240*/  UISETP.NE.AND UP0, UPT, UR4, URZ, UPT ;  /* 0x000000ff0400728c */ /* 0x000fe2000bf05270 */
[----:B------:R-:W-:-:S08]  /*0250*/  FADD R7, R7, -1 ;  /* 0xbf80000007077421 */ /* 0x000fd00000000000 */
[----:B------:R-:W-:Y:S05]  /*0260*/  BRA.U UP0, `(.L_x_5) ;  /* 0xfffffffd00ec7547 */ /* 0x000fea000b83ffff */
[----:B------:R-:W-:Y:S05]  /*0270*/  BRA `(.L_x_2) ;  /* 0x0000000000747947 */ /* 0x000fea0003800000 */
.L_x_1:
        /* <DEDUP_REMOVED lines=10> */
.L_x_7:
        /* <DEDUP_REMOVED lines=11> */
.L_x_6:
[----:B------:R-:W-:Y:S05]  /*03d0*/  BRA.U !UP0, `(.L_x_2) ;  /* 0x00000001081c7547 */ /* 0x000fea000b800000 */
[----:B------:R-:W-:Y:S01]  /*03e0*/  MOV R0, 0x3f800008 ;  /* 0x3f80000800007802 */ /* 0x000fe20000000f00 */
[----:B------:R-:W-:-:S12]  /*03f0*/  UIADD3 UR4, UPT, UPT, -UR4, URZ, URZ ;  /* 0x000000ff04047290 */ /* 0x000fd8000fffe1ff */
.L_x_8:
[----:B------:R-:W-:Y:S01]  /*0400*/  UIADD3 UR4, UPT, UPT, UR4, 0x1, URZ ;  /* 0x0000000104047890 */ /* 0x000fe2000fffe0ff */
[----:B------:R-:W-:-:S03]  /*0410*/  FFMA R7, R7, R0, 1 ;  /* 0x3f80000007077423 */ /* 0x000fc60000000000 */
[----:B------:R-:W-:Y:S01]  /*0420*/  UISETP.NE.AND UP0, UPT, UR4, URZ, UPT ;  /* 0x000000ff0400728c */ /* 0x000fe2000bf05270 */
[----:B------:R-:W-:-:S08]  /*0430*/  FADD R7, R7, -1 ;  /* 0xbf80000007077421 */ /* 0x000fd00000000000 */
[----:B------:R-:W-:Y:S05]  /*0440*/  BRA.U UP0, `(.L_x_8) ;  /* 0xfffffffd00ec7547 */ /* 0x000fea000b83ffff */
.L_x_2:
[----:B------:R-:W-:Y:S05]  /*0450*/  BSYNC.RECONVERGENT B0 ;  /* 0x0000000000007941 */ /* 0x000fea0003800200 */
.L_x_0:
[----:B------:R-:W0:Y:S02]  /*0460*/  LDC.64 R2, c[0x0][0x380] ;  /* 0x0000e000ff027b82 */ /* 0x000e240000000a00 */
[----:B0-----:R-:W-:-:S05]  /*0470*/  IMAD.WIDE R2, R5, 0x4, R2 ;  /* 0x0000000405027825 */ /* 0x001fca00078e0202 */
[----:B------:R-:W-:Y:S01]  /*0480*/  STG.E desc[UR6][R2.64], R7 ;  /* 0x0000000702007986 */ /* 0x000fe2000c101906 */
[----:B------:R-:W-:Y:S05]  /*0490*/  EXIT ;  /* 0x000000000000794d */ /* 0x000fea0003800000 */
.L_x_9:
[----:B------:R-:W-:-:S00]  /*04a0*/  BRA `(.L_x_9) ;  /* 0xfffffffc00fc7947 */ /* 0x000fc0000383ffff */
[----:B------:R-:W-:-:S00]  /*04b0*/  NOP ;  /* 0x0000000000007918 */ /* 0x000fc00000000000 */
        /* <DEDUP_REMOVED lines=12> */
.L_x_28:


//--------------------- .text._Z22kernel_half_divergencePfi --------------------------
	.section	.text._Z22kernel_half_divergencePfi,"ax",@progbits
	.align	128
        .global         _Z22kernel_half_divergencePfi
        .type           _Z22kernel_half_divergencePfi,@function
        .size           _Z22kernel_half_divergencePfi,(.L_x_29 - _Z22kernel_half_divergencePfi)
        .other          _Z22kernel_half_divergencePfi,@"STO_CUDA_ENTRY STV_DEFAULT"
_Z22kernel_half_divergencePfi:
.text._Z22kernel_half_divergencePfi:
[----:B------:R-:W-:Y:S01]  /*0000*/  LDC R1, c[0x0][0x37c] ;  /* 0x0000df00ff017b82 */ /* 0x000fe20000000800 */
[----:B------:R-:W0:Y:S07]  /*0010*/  S2R R3, SR_TID.X ;  /* 0x0000000000037919 */ /* 0x000e2e0000002100 */
[----:B------:R-:W0:Y:S01]  /*0020*/  S2UR UR4, SR_CTAID.X ;  /* 0x00000000000479c3 */ /* 0x000e220000002500 */
[----:B------:R-:W1:Y:S01]  /*0030*/  LDCU UR5, c[0x0][0x388] ;  /* 0x00007100ff0577ac */ /* 0x000e620008000800 */
[----:B------:R-:W2:Y:S06]  /*0040*/  LDCU.64 UR6, c[0x0][0x358] ;  /* 0x00006b00ff0677ac */ /* 0x000eac0008000a00 */
[----:B------:R-:W0:Y:S01]  /*0050*/  LDC R0, c[0x0][0x360] ;  /* 0x0000d800ff007b82 */ /* 0x000e220000000800 */
[----:B-1----:R-:W-:Y:S01]  /*0060*/  UISETP.GE.AND UP0, UPT, UR5, 0x1, UPT ;  /* 0x000000010500788c */ /* 0x002fe2000bf06270 */
[----:B0-----:R-:W-:-:S05]  /*0070*/  IMAD R0, R0, UR4, R3 ;  /* 0x0000000400007c24 */ /* 0x001fca000f8e0203 */
[----:B------:R-:W-:-:S03]  /*0080*/  I2FP.F32.S32 R5, R0 ;  /* 0x0000000000057245 */ /* 0x000fc60000201400 */
[----:B--2---:R-:W-:Y:S05]  /*0090*/  BRA.U !UP0, `(.L_x_10) ;  /* 0x0000000508747547 */ /* 0x004fea000b800000 */
[----:B------:R-:W-:Y:S02]  /*00a0*/  UISETP.GE.U32.AND UP0, UPT, UR5, 0x4, UPT ;  /* 0x000000040500788c */ /* 0x000fe4000bf06070 */
[----:B------:R-:W-:-:S07]  /*00b0*/  ULOP3.LUT UR4, UR5, 0x3, URZ, 0xc0, !UPT ;  /* 0x0000000305047892 */ /* 0x000fce000f8ec0ff */
[----:B------:R-:W-:Y:S05]  /*00c0*/  BRA.U !UP0, `(.L_x_11) ;  /* 0x0000000508447547 */ /* 0x000fea000b800000 */
[----:B------:R-:W-:-:S04]  /*00d0*/  ULOP3.LUT UR5, UR5, 0x7ffffffc, URZ, 0xc0, !UPT ;  /* 0x7ffffffc05057892 */ /* 0x000fc8000f8ec0ff */
[----:B------:R-:W-:-:S04]  /*00e0*/  UIADD3 UR5, UPT, UPT, -UR5, URZ, URZ ;  /* 0x000000ff05057290 */ /* 0x000fc8000fffe1ff */
[----:B------:R-:W-:-:S09]  /*00f0*/  UISETP.GE.AND UP0, UPT, UR5, URZ, UPT ;  /* 0x000000ff0500728c */ /* 0x000fd2000bf06270 */
[----:B------:R-:W-:Y:S05]  /*0100*/  BRA.U UP0, `(.L_x_12) ;  /* 0x0000000500047547 */ /* 0x000fea000b800000 */
[----:B------:R-:W-:Y:S02]  /*0110*/  UIADD3 UR8, UPT, UPT, -UR5, URZ, URZ ;  /* 0x000000ff05087290 */ /* 0x000fe4000fffe1ff */
[----:B------:R-:W-:Y:S02]  /*0120*/  UPLOP3.LUT UP0, UPT, UPT, UPT, UPT, 0x80, 0x8 ;  /* 0x000000000008789c */ /* 0x000fe40003f0f070 */
[----:B------:R-:W-:-:S09]  /*0130*/  UISETP.GT.AND UP1, UPT, UR8, 0xc, UPT ;  /* 0x0000000c0800788c */ /* 0x000fd2000bf24270 */
[----:B------:R-:W-:Y:S05]  /*0140*/  BRA.U !UP1, `(.L_x_13) ;  /* 0x0000000109947547 */ /* 0x000fea000b800000 */
[----:B------:R-:W-:-:S11]  /*0150*/  UPLOP3.LUT UP0, UPT, UPT, UPT, UPT, 0x40, 0x4 ;  /* 0x000000000004789c */ /* 0x000fd60003f0e870 */
.L_x_14:
[----:B------:R-:W-:Y:S01]  /*0160*/  HFMA2 R2, -RZ, RZ, 1.875, 4.76837158203125e-07 ;  /* 0x3f800008ff027431 */ /* 0x000fe200000001ff */
[----:B------:R-:W-:-:S04]  /*0170*/  UIADD3 UR5, UPT, UPT, UR5, 0x10, URZ ;  /* 0x0000001005057890 */ /* 0x000fc8000fffe0ff */
[----:B------:R-:W-:Y:S01]  /*0180*/  UISETP.GE.AND UP1, UPT, UR5, -0xc, UPT ;  /* 0xfffffff40500788c */ /* 0x000fe2000bf26270 */
[----:B------:R-:W-:-:S04]  /*0190*/  FFMA R5, R5, R2, 1 ;  /* 0x3f80000005057423 */ /* 0x000fc80000000002 */
[----:B------:R-:W-:-:S04]  /*01a0*/  FADD R5, R5, -1 ;  /* 0xbf80000005057421 */ /* 0x000fc80000000000 */
        /* <DEDUP_REMOVED lines=29> */
[----:B------:R-:W-:Y:S01]  /*0380*/  FADD R5, R5, -1 ;  /* 0xbf80000005057421 */ /* 0x000fe20000000000 */
[----:B------:R-:W-:Y:S06]  /*0390*/  BRA.U !UP1, `(.L_x_14) ;  /* 0xfffffffd09707547 */ /* 0x000fec000b83ffff */
.L_x_13:
[----:B------:R-:W-:-:S04]  /*03a0*/  UIADD3 UR8, UPT, UPT, -UR5, URZ, URZ ;  /* 0x000000ff05087290 */ /* 0x000fc8000fffe1ff */
[----:B------:R-:W-:-:S09]  /*03b0*/  UISETP.GT.AND UP1, UPT, UR8, 0x4, UPT ;  /* 0x000000040800788c */ /* 0x000fd2000bf24270 */
[----:B------:R-:W-:Y:S05]  /*03c0*/  BRA.U !UP1, `(.L_x_15) ;  /* 0x00000001094c7547 */ /* 0x000fea000b800000 */
[----:B------:R-:W-:Y:S01]  /*03d0*/  MOV R2, 0x3f800008 ;  /* 0x3f80000800027802 */ /* 0x000fe20000000f00 */
[----:B------:R-:W-:Y:S02]  /*03e0*/  UPLOP3.LUT UP0, UPT, UPT, UPT, UPT, 0x40, 0x4 ;  /* 0x000000000004789c */ /* 0x000fe40003f0e870 */
[----:B------:R-:W-:Y:S02]  /*03f0*/  UIADD3 UR5, UPT, UPT, UR5, 0x8, URZ ;  /* 0x0000000805057890 */ /* 0x000fe4000fffe0ff */
        /* <DEDUP_REMOVED lines=15> */
[----:B------:R-:W-:-:S07]  /*04f0*/  FADD R5, R5, -1 ;  /* 0xbf80000005057421 */ /* 0x000fce0000000000 */
.L_x_15:
[----:B------:R-:W-:-:S09]  /*0500*/  UISETP.NE.OR UP0, UPT, UR5, URZ, UP0 ;  /* 0x000000ff0500728c */ /* 0x000fd20008705670 */
[----:B------:R-:W-:Y:S05]  /*0510*/  BRA.U !UP0, `(.L_x_11) ;  /* 0x0000000108307547 */ /* 0x000fea000b800000 */
.L_x_12:
[----:B------:R-:W-:-:S07]  /*0520*/  HFMA2 R2, -RZ, RZ, 1.875, 4.76837158203125e-07 ;  /* 0x3f800008ff027431 */ /* 0x000fce00000001ff */
.L_x_16:
        /* <DEDUP_REMOVED lines=11> */
.L_x_11:
[----:B------:R-:W-:-:S09]  /*05e0*/  UISETP.NE.AND UP0, UPT, UR4, URZ, UPT ;  /* 0x000000ff0400728c */ /* 0x000fd2000bf05270 */
[----:B------:R-:W-:Y:S05]  /*05f0*/  BRA.U !UP0, `(.L_x_10) ;  /* 0x00000001081c7547 */ /* 0x000fea000b800000 */
[----:B------:R-:W-:Y:S01]  /*0600*/  MOV R2, 0x3f800008 ;  /* 0x3f80000800027802 */ /* 0x000fe20000000f00 */
[----:B------:R-:W-:-:S12]  /*0610*/  UIADD3 UR4, UPT, UPT, -UR4, URZ, URZ ;  /* 0x000000ff04047290 */ /* 0x000fd8000fffe1ff */
.L_x_17:
[----:B------:R-:W-:Y:S01]  /*0620*/  UIADD3 UR4, UPT, UPT, UR4, 0x1, URZ ;  /* 0x0000000104047890 */ /* 0x000fe2000fffe0ff */
[----:B------:R-:W-:-:S03]  /*0630*/  FFMA R5, R5, R2, 1 ;  /* 0x3f80000005057423 */ /* 0x000fc60000000002 */
[----:B------:R-:W-:Y:S01]  /*0640*/  UISETP.NE.AND UP0, UPT, UR4, URZ, UPT ;  /* 0x000000ff0400728c */ /* 0x000fe2000bf05270 */
[----:B------:R-:W-:-:S08]  /*0650*/  FADD R5, R5, -1 ;  /* 0xbf80000005057421 */ /* 0x000fd00000000000 */
[----:B------:R-:W-:Y:S05]  /*0660*/  BRA.U UP0, `(.L_x_17) ;  /* 0xfffffffd00ec7547 */ /* 0x000fea000b83ffff */
.L_x_10:
[----:B------:R-:W0:Y:S02]  /*0670*/  LDC.64 R2, c[0x0][0x380] ;  /* 0x0000e000ff027b82 */ /* 0x000e240000000a00 */
[----:B0-----:R-:W-:-:S05]  /*0680*/  IMAD.WIDE R2, R0, 0x4, R2 ;  /* 0x0000000400027825 */ /* 0x001fca00078e0202 */
[----:B------:R-:W-:Y:S01]  /*0690*/  STG.E desc[UR6][R2.64], R5 ;  /* 0x0000000502007986 */ /* 0x000fe2000c101906 */
[----:B------:R-:W-:Y:S05]  /*06a0*/  EXIT ;  /* 0x000000000000794d */ /* 0x000fea0003800000 */
.L_x_18:
        /* <DEDUP_REMOVED lines=13> */
.L_x_29:


//--------------------- .text._Z20kernel_no_divergencePfi --------------------------
	.section	.text._Z20kernel_no_divergencePfi,"ax",@progbits
	.align	128
        .global         _Z20kernel_no_divergencePfi
        .type           _Z20kernel_no_divergencePfi,@function
        .size           _Z20kernel_no_divergencePfi,(.L_x_30 - _Z20kernel_no_divergencePfi)
        .other          _Z20kernel_no_divergencePfi,@"STO_CUDA_ENTRY STV_DEFAULT"
_Z20kernel_no_divergencePfi:
.text._Z20kernel_no_divergencePfi:
        /* <DEDUP_REMOVED lines=22> */
.L_x_23:
        /* <DEDUP_REMOVED lines=36> */
.L_x_22:
        /* <DEDUP_REMOVED lines=22> */
.L_x_24:
[----:B------:R-:W-:-:S09]  /*0500*/  UISETP.NE.OR UP0, UPT, UR5, URZ, UP0 ;  /* 0x000000ff0500728c */ /* 0x000fd20008705670 */
[----:B------:R-:W-:Y:S05]  /*0510*/  BRA.U !UP0, `(.L_x_20) ;  /* 0x0000000108307547 */ /* 0x000fea000b800000 */
.L_x_21:
[----:B------:R-:W-:-:S07]  /*0520*/  HFMA2 R2, -RZ, RZ, 1.875, 4.76837158203125e-07 ;  /* 0x3f800008ff027431 */ /* 0x000fce00000001ff */
.L_x_25:
        /* <DEDUP_REMOVED lines=11> */
.L_x_20:
[----:B------:R-:W-:-:S09]  /*05e0*/  UISETP.NE.AND UP0, UPT, UR4, URZ, UPT ;  /* 0x000000ff0400728c */ /* 0x000fd2000bf05270 */
[----:B------:R-:W-:Y:S05]  /*05f0*/  BRA.U !UP0, `(.L_x_19) ;  /* 0x00000001081c7547 */ /* 0x000fea000b800000 */
[----:B------:R-:W-:Y:S01]  /*0600*/  MOV R2, 0x3f800008 ;  /* 0x3f80000800027802 */ /* 0x000fe20000000f00 */
[----:B------:R-:W-:-:S12]  /*0610*/  UIADD3 UR4, UPT, UPT, -UR4, URZ, URZ ;  /* 0x000000ff04047290 */ /* 0x000fd8000fffe1ff */
.L_x_26:
[----:B------:R-:W-:Y:S01]  /*0620*/  UIADD3 UR4, UPT, UPT, UR4, 0x1, URZ ;  /* 0x0000000104047890 */ /* 0x000fe2000fffe0ff */
[----:B------:R-:W-:-:S03]  /*0630*/  FFMA R5, R5, R2, 1 ;  /* 0x3f80000005057423 */ /* 0x000fc60000000002 */
[----:B------:R-:W-:Y:S01]  /*0640*/  UISETP.NE.AND UP0, UPT, UR4, URZ, UPT ;  /* 0x000000ff0400728c */ /* 0x000fe2000bf05270 */
[----:B------:R-:W-:-:S08]  /*0650*/  FADD R5, R5, -1 ;  /* 0xbf80000005057421 */ /* 0x000fd00000000000 */
[----:B------:R-:W-:Y:S05]  /*0660*/  BRA.U UP0, `(.L_x_26) ;  /* 0xfffffffd00ec7547 */ /* 0x000fea000b83ffff */
.L_x_19:
[----:B------:R-:W0:Y:S02]  /*0670*/  LDC.64 R2, c[0x0][0x380] ;  /* 0x0000e000ff027b82 */ /* 0x000e240000000a00 */
[----:B0-----:R-:W-:-:S05]  /*0680*/  IMAD.WIDE R2, R0, 0x4, R2 ;  /* 0x0000000400027825 */ /* 0x001fca00078e0202 */
[----:B------:R-:W-:Y:S01]  /*0690*/  STG.E desc[UR6][R2.64], R5 ;  /* 0x0000000502007986 */ /* 0x000fe2000c101906 */
[----:B------:R-:W-:Y:S05]  /*06a0*/  EXIT ;  /* 0x000000000000794d */ /* 0x000fea0003800000 */
.L_x_27:
        /* <DEDUP_REMOVED lines=13> */
.L_x_30:


//--------------------- .nv.shared.reserved.0     --------------------------
	.section	.nv.shared.reserved.0,"aw",@nobits
	.weak		__nv_reservedSMEM_offset_0_alias
	.size		__nv_reservedSMEM_offset_0_alias, 0, 64
	.other		__nv_reservedSMEM_offset_0_alias,@"STO_CUDA_RESERVED_SHARED STV_DEFAULT"
__nv_reservedSMEM_offset_0_alias:
	.zero		0
	.zero		64


//--------------------- .nv.constant0._Z25kernel_extreme_divergencePfii --------------------------
	.section	.nv.constant0._Z25kernel_extreme_divergencePfii,"a",@progbits
	.sectionflags	@""
	.align	4
.nv.constant0._Z25kernel_extreme_divergencePfii:
	.zero		912


//--------------------- .nv.constant0._Z22kernel_half_divergencePfi --------------------------
	.section	.nv.constant0._Z22kernel_half_divergencePfi,"a",@progbits
	.sectionflags	@""
	.align	4
.nv.constant0._Z22kernel_half_divergencePfi:
	.zero		908


//--------------------- .nv.constant0._Z20kernel_no_divergencePfi --------------------------
	.section	.nv.constant0._Z20kernel_no_divergencePfi,"a",@progbits
	.sectionflags	@""
	.align	4
.nv.constant0._Z20kernel_no_divergencePfi:
	.zero		908


//--------------------- SYMBOLS --------------------------

	.type		.nv.reservedSmem.offset0,@object
	.size		.nv.reservedSmem.offset0,0x4
